//
// Generated by NVIDIA NVVM Compiler
//
// Compiler Build ID: CL-36424714
// Cuda compilation tools, release 13.0, V13.0.88
// Based on NVVM 20.0.0
//

.version 9.0
.target sm_100
.address_size 64

	// .globl	_Z4doitdd
.extern .func  (.param .b32 func_retval0) vprintf
(
	.param .b64 vprintf_param_0,
	.param .b64 vprintf_param_1
)
;
.global .align 1 .b8 $str[24] = {111, 110, 32, 100, 101, 118, 105, 99, 101, 58, 10, 37, 97, 10, 37, 97, 10, 37, 97, 10, 37, 97, 10};

.visible .entry _Z4doitdd(
	.param .f64 _Z4doitdd_param_0,
	.param .f64 _Z4doitdd_param_1
)
{
	.local .align 16 .b8 	__local_depot0[32];
	.reg .b64 	%SP;
	.reg .b64 	%SPL;
	.reg .b32 	%r<3>;
	.reg .b64 	%rd<5>;
	.reg .b64 	%fd<11>;

	mov.u64 	%SPL, __local_depot0;
	cvta.local.u64 	%SP, %SPL;
	ld.param.f64 	%fd1, [_Z4doitdd_param_0];
	ld.param.f64 	%fd2, [_Z4doitdd_param_1];
	add.u64 	%rd1, %SP, 0;
	add.u64 	%rd2, %SPL, 0;
	mul.f64 	%fd3, %fd1, %fd1;
	mul.f64 	%fd4, %fd2, %fd2;
	sub.f64 	%fd5, %fd3, %fd4;
	sqrt.rn.f64 	%fd6, %fd5;
	neg.f64 	%fd7, %fd2;
	mul.f64 	%fd8, %fd2, %fd7;
	fma.rn.f64 	%fd9, %fd1, %fd1, %fd8;
	sqrt.rn.f64 	%fd10, %fd9;
	st.local.v2.f64 	[%rd2], {%fd6, %fd5};
	st.local.v2.f64 	[%rd2+16], {%fd10, %fd10};
	mov.u64 	%rd3, $str;
	cvta.global.u64 	%rd4, %rd3;
	{ // callseq 0, 0
	.param .b64 param0;
	st.param.b64 	[param0], %rd4;
	.param .b64 param1;
	st.param.b64 	[param1], %rd1;
	.param .b32 retval0;
	call.uni (retval0), 
	vprintf, 
	(
	param0, 
	param1
	);
	ld.param.b32 	%r1, [retval0];
	} // callseq 0
	ret;

}


// ===== COMPILED SASS (sm_100) =====

	.target	sm_100

	.elftype	@"ET_EXEC"


//--------------------- .note.nv.tkinfo           --------------------------
	.section	.note.nv.tkinfo,"",@"SHT_NOTE"
	.sectionflags	@"SHF_NOTE_NV_TKINFO"
	.tkinfo
        /*0018*/ 	.word	0x00000002
        /*0030*/ 	.string	""
        /*0030*/ 	.string	"ptxas"
        /*0030*/ 	.string	"Cuda compilation tools, release 13.0, V13.0.88"
        /*0030*/ 	.string	"Build cuda_13.0.r13.0/compiler.36424714_0"
        /*0030*/ 	.string	"-arch sm_100 -m 64 "



//--------------------- .note.nv.cuinfo           --------------------------
	.section	.note.nv.cuinfo,"",@"SHT_NOTE"
	.sectionflags	@"SHF_NOTE_NV_CUINFO"
        /*0018*/ 	.short	0x0002
        /*001a*/ 	.short	0x0064
        /*001c*/ 	.short	0x0082
	.zero		2


//--------------------- .nv.info                  --------------------------
	.section	.nv.info,"",@"SHT_CUDA_INFO"
	.align	4


	//----- nvinfo : EIATTR_REGCOUNT
	.align		4
        /*0000*/ 	.byte	0x04, 0x2f
        /*0002*/ 	.short	(.L_2 - .L_1)
	.align		4
.L_1:
        /*0004*/ 	.word	index@(_Z4doitdd)
        /*0008*/ 	.word	0x00000018


	//----- nvinfo : EIATTR_FRAME_SIZE
	.align		4
.L_2:
        /*000c*/ 	.byte	0x04, 0x11
        /*000e*/ 	.short	(.L_4 - .L_3)
	.align		4
.L_3:
        /*0010*/ 	.word	index@($__internal_0_$__cuda_sm20_dsqrt_rn_f64_mediumpath_v1)
        /*0014*/ 	.word	0x00000020


	//----- nvinfo : EIATTR_FRAME_SIZE
	.align		4
.L_4:
        /*0018*/ 	.byte	0x04, 0x11
        /*001a*/ 	.short	(.L_6 - .L_5)
	.align		4
.L_5:
        /*001c*/ 	.word	index@(_Z4doitdd)
        /*0020*/ 	.word	0x00000020


	//----- nvinfo : EIATTR_MIN_STACK_SIZE
	.align		4
.L_6:
        /*0024*/ 	.byte	0x04, 0x12
        /*0026*/ 	.short	(.L_8 - .L_7)
	.align		4
.L_7:
        /*0028*/ 	.word	index@(_Z4doitdd)
        /*002c*/ 	.word	0x00000020
.L_8:


//--------------------- .nv.compat                --------------------------
	.section	.nv.compat,"",@"SHT_CUDA_COMPAT_INFO"
	.align	4
        /*0000*/ 	.byte	0x02, 0x09, 0x00, 0x00, 0x02, 0x02, 0x01, 0x00, 0x02, 0x05, 0x05, 0x00, 0x03, 0x07, 0x01, 0x01
        /*0010*/ 	.byte	0x02, 0x03, 0x00, 0x00, 0x02, 0x06, 0x01, 0x00, 0x04, 0x0b, 0x08, 0x00, 0x01, 0x00, 0x00, 0x00
        /*0020*/ 	.byte	0x00, 0x00, 0x00, 0x00


//--------------------- .nv.info._Z4doitdd        --------------------------
	.section	.nv.info._Z4doitdd,"",@"SHT_CUDA_INFO"
	.sectionflags	@""
	.align	4


	//----- nvinfo : EIATTR_CUDA_API_VERSION
	.align		4
        /*0000*/ 	.byte	0x04, 0x37
        /*0002*/ 	.short	(.L_10 - .L_9)
.L_9:
        /*0004*/ 	.word	0x00000082


	//----- nvinfo : EIATTR_KPARAM_INFO
	.align		4
.L_10:
        /*0008*/ 	.byte	0x04, 0x17
        /*000a*/ 	.short	(.L_12 - .L_11)
.L_11:
        /*000c*/ 	.word	0x00000000
        /*0010*/ 	.short	0x0001
        /*0012*/ 	.short	0x0008
        /*0014*/ 	.byte	0x00, 0xf0, 0x21, 0x00


	//----- nvinfo : EIATTR_KPARAM_INFO
	.align		4
.L_12:
        /*0018*/ 	.byte	0x04, 0x17
        /*001a*/ 	.short	(.L_14 - .L_13)
.L_13:
        /*001c*/ 	.word	0x00000000
        /*0020*/ 	.short	0x0000
        /*0022*/ 	.short	0x0000
        /*0024*/ 	.byte	0x00, 0xf0, 0x21, 0x00


	//----- nvinfo : EIATTR_SPARSE_MMA_MASK
	.align		4
.L_14:
        /*0028*/ 	.byte	0x03, 0x50
        /*002a*/ 	.short	0x0000


	//----- nvinfo : EIATTR_MAXREG_COUNT
	.align		4
        /*002c*/ 	.byte	0x03, 0x1b
        /*002e*/ 	.short	0x00ff


	//----- nvinfo : EIATTR_EXTERNS
	.align		4
        /*0030*/ 	.byte	0x04, 0x0f
        /*0032*/ 	.short	(.L_16 - .L_15)


	//   ....[0]....
	.align		4
.L_15:
        /*0034*/ 	.word	index@(vprintf)


	//----- nvinfo : EIATTR_MERCURY_ISA_VERSION
	.align		4
.L_16:
        /*0038*/ 	.byte	0x03, 0x5f
        /*003a*/ 	.short	0x0101


	//----- nvinfo : EIATTR_VRC_CTA_INIT_COUNT
	.align		4
        /*003c*/ 	.byte	0x02, 0x4a
	.zero		1
	.zero		1


	//----- nvinfo : EIATTR_SYSCALL_OFFSETS
	.align		4
        /*0040*/ 	.byte	0x04, 0x46
        /*0042*/ 	.short	(.L_18 - .L_17)


	//   ....[0]....
.L_17:
        /*0044*/ 	.word	0x000004c0


	//----- nvinfo : EIATTR_EXIT_INSTR_OFFSETS
	.align		4
.L_18:
        /*0048*/ 	.byte	0x04, 0x1c
        /*004a*/ 	.short	(.L_20 - .L_19)


	//   ....[0]....
.L_19:
        /*004c*/ 	.word	0x000004d0


	//----- nvinfo : EIATTR_CRS_STACK_SIZE
	.align		4
.L_20:
        /*0050*/ 	.byte	0x04, 0x1e
        /*0052*/ 	.short	(.L_22 - .L_21)
.L_21:
        /*0054*/ 	.word	0x00000000


	//----- nvinfo : EIATTR_CBANK_PARAM_SIZE
	.align		4
.L_22:
        /*0058*/ 	.byte	0x03, 0x19
        /*005a*/ 	.short	0x0010


	//----- nvinfo : EIATTR_PARAM_CBANK
	.align		4
        /*005c*/ 	.byte	0x04, 0x0a
        /*005e*/ 	.short	(.L_24 - .L_23)
	.align		4
.L_23:
        /*0060*/ 	.word	index@(.nv.constant0._Z4doitdd)
        /*0064*/ 	.short	0x0380
        /*0066*/ 	.short	0x0010


	//----- nvinfo : EIATTR_SW_WAR
	.align		4
.L_24:
        /*0068*/ 	.byte	0x04, 0x36
        /*006a*/ 	.short	(.L_26 - .L_25)
.L_25:
        /*006c*/ 	.word	0x00000008
.L_26:


//--------------------- .nv.callgraph             --------------------------
	.section	.nv.callgraph,"",@"SHT_CUDA_CALLGRAPH"
	.align	4
	.sectionentsize	8
	.align		4
        /*0000*/ 	.word	0x00000000
	.align		4
        /*0004*/ 	.word	0xffffffff
	.align		4
        /*0008*/ 	.word	index@(_Z4doitdd)
	.align		4
        /*000c*/ 	.word	index@(vprintf)
	.align		4
        /*0010*/ 	.word	0x00000000
	.align		4
        /*0014*/ 	.word	0xfffffffe
	.align		4
        /*0018*/ 	.word	0x00000000
	.align		4
        /*001c*/ 	.word	0xfffffffd
	.align		4
        /*0020*/ 	.word	0x00000000
	.align		4
        /*0024*/ 	.word	0xfffffffc


//--------------------- .nv.constant4             --------------------------
	.section	.nv.constant4,"a",@progbits
	.align	8
	.align		8
.nv.constant4:
        /*0000*/ 	.dword	vprintf
	.align		8
        /*0008*/ 	.dword	$str


//--------------------- .text._Z4doitdd           --------------------------
	.section	.text._Z4doitdd,"ax",@progbits
	.align	128
        .global         _Z4doitdd
        .type           _Z4doitdd,@function
        .size           _Z4doitdd,(.L_x_7 - _Z4doitdd)
        .other          _Z4doitdd,@"STO_CUDA_ENTRY STV_DEFAULT"
_Z4doitdd:
.text._Z4doitdd:
[----:B------:R-:W0:Y:S08]  /*0000*/  LDC R1, c[0x0][0x37c] ;  /* 0x0000df00ff017b82 */ /* 0x000e300000000800 */
[----:B------:R-:W1:Y:S01]  /*0010*/  LDC.64 R10, c[0x0][0x388] ;  /* 0x0000e200ff0a7b82 */ /* 0x000e620000000a00 */
[----:B------:R-:W-:Y:S01]  /*0020*/  MOV R6, 0x0 ;  /* 0x0000000000067802 */ /* 0x000fe20000000f00 */
[----:B------:R-:W-:Y:S01]  /*0030*/  IMAD.MOV.U32 R7, RZ, RZ, 0x3fd80000 ;  /* 0x3fd80000ff077424 */ /* 0x000fe200078e00ff */
[----:B------:R-:W2:Y:S01]  /*0040*/  LDCU UR4, c[0x0][0x2f8] ;  /* 0x00005f00ff0477ac */ /* 0x000ea20008000800 */
[----:B0-----:R-:W-:Y:S01]  /*0050*/  VIADD R1, R1, 0xffffffe0 ;  /* 0xffffffe001017836 */ /* 0x001fe20000000000 */
[----:B------:R-:W0:Y:S03]  /*0060*/  LDCU UR5, c[0x0][0x2fc] ;  /* 0x00005f80ff0577ac */ /* 0x000e260008000800 */
[----:B------:R-:W3:Y:S01]  /*0070*/  LDC.64 R2, c[0x0][0x380] ;  /* 0x0000e000ff027b82 */ /* 0x000ee20000000a00 */
[----:B-1----:R-:W-:-:S08]  /*0080*/  DMUL R10, R10, R10 ;  /* 0x0000000a0a0a7228 */ /* 0x002fd00000000000 */
[----:B---3--:R-:W-:-:S06]  /*0090*/  DFMA R10, R2, R2, -R10 ;  /* 0x00000002020a722b */ /* 0x008fcc000000080a */
[----:B------:R-:W1:Y:S04]  /*00a0*/  MUFU.RSQ64H R3, R11 ;  /* 0x0000000b00037308 */ /* 0x000e680000001c00 */
[----:B------:R-:W-:-:S05]  /*00b0*/  VIADD R2, R11, 0xfcb00000 ;  /* 0xfcb000000b027836 */ /* 0x000fca0000000000 */
[----:B------:R-:W-:Y:S01]  /*00c0*/  ISETP.GE.U32.AND P0, PT, R2, 0x7ca00000, PT ;  /* 0x7ca000000200780c */ /* 0x000fe20003f06070 */
[----:B-1----:R-:W-:-:S08]  /*00d0*/  DMUL R4, R2, R2 ;  /* 0x0000000202047228 */ /* 0x002fd00000000000 */
[----:B------:R-:W-:-:S08]  /*00e0*/  DFMA R4, R10, -R4, 1 ;  /* 0x3ff000000a04742b */ /* 0x000fd00000000804 */
[----:B------:R-:W-:Y:S02]  /*00f0*/  DFMA R6, R4, R6, 0.5 ;  /* 0x3fe000000406742b */ /* 0x000fe40000000006 */
[----:B------:R-:W-:-:S08]  /*0100*/  DMUL R4, R2, R4 ;  /* 0x0000000402047228 */ /* 0x000fd00000000000 */
[----:B------:R-:W-:Y:S01]  /*0110*/  DFMA R12, R6, R4, R2 ;  /* 0x00000004060c722b */ /* 0x000fe20000000002 */
[----:B--2---:R-:W-:-:S05]  /*0120*/  IADD3 R6, P1, PT, R1, UR4, RZ ;  /* 0x0000000401067c10 */ /* 0x004fca000ff3e0ff */
[----:B0-----:R-:W-:Y:S02]  /*0130*/  IMAD.X R7, RZ, RZ, UR5, P1 ;  /* 0x00000005ff077e24 */ /* 0x001fe400088e06ff */
[----:B------:R-:W-:Y:S02]  /*0140*/  DMUL R16, R10, R12 ;  /* 0x0000000c0a107228 */ /* 0x000fe40000000000 */
[----:B------:R-:W-:Y:S01]  /*0150*/  VIADD R5, R13, 0xfff00000 ;  /* 0xfff000000d057836 */ /* 0x000fe20000000000 */
[----:B------:R-:W-:-:S05]  /*0160*/  MOV R4, R12 ;  /* 0x0000000c00047202 */ /* 0x000fca0000000f00 */
[----:B------:R-:W-:-:S08]  /*0170*/  DFMA R18, R16, -R16, R10 ;  /* 0x800000101012722b */ /* 0x000fd0000000000a */
[----:B------:R-:W-:Y:S01]  /*0180*/  DFMA R8, R18, R4, R16 ;  /* 0x000000041208722b */ /* 0x000fe20000000010 */
[----:B------:R-:W-:Y:S10]  /*0190*/  @!P0 BRA `(.L_x_0) ;  /* 0x0000000000288947 */ /* 0x000ff40003800000 */
[----:B------:R-:W-:Y:S01]  /*01a0*/  IMAD.MOV.U32 R0, RZ, RZ, R12 ;  /* 0x000000ffff007224 */ /* 0x000fe200078e000c */
[----:B------:R-:W-:Y:S01]  /*01b0*/  MOV R4, R18 ;  /* 0x0000001200047202 */ /* 0x000fe20000000f00 */
[----:B------:R-:W-:Y:S01]  /*01c0*/  IMAD.MOV.U32 R14, RZ, RZ, R2 ;  /* 0x000000ffff0e7224 */ /* 0x000fe200078e0002 */
[----:B------:R-:W-:Y:S01]  /*01d0*/  MOV R12, R10 ;  /* 0x0000000a000c7202 */ /* 0x000fe20000000f00 */
[----:B------:R-:W-:Y:S01]  /*01e0*/  IMAD.MOV.U32 R15, RZ, RZ, R5 ;  /* 0x000000ffff0f7224 */ /* 0x000fe200078e0005 */
[----:B------:R-:W-:Y:S01]  /*01f0*/  MOV R2, 0x220 ;  /* 0x0000022000027802 */ /* 0x000fe20000000f00 */
[----:B------:R-:W-:-:S07]  /*0200*/  IMAD.MOV.U32 R13, RZ, RZ, R11 ;  /* 0x000000ffff0d7224 */ /* 0x000fce00078e000b */
[----:B------:R-:W-:Y:S05]  /*0210*/  CALL.REL.NOINC `($__internal_0_$__cuda_sm20_dsqrt_rn_f64_mediumpath_v1) ;  /* 0x0000000000b07944 */ /* 0x000fea0003c00000 */
[----:B------:R-:W-:Y:S01]  /*0220*/  IMAD.MOV.U32 R8, RZ, RZ, R4 ;  /* 0x000000ffff087224 */ /* 0x000fe200078e0004 */
[----:B------:R-:W-:-:S07]  /*0230*/  MOV R9, R5 ;  /* 0x0000000500097202 */ /* 0x000fce0000000f00 */
.L_x_0:
[----:B------:R-:W0:Y:S01]  /*0240*/  LDC.64 R14, c[0x0][0x388] ;  /* 0x0000e200ff0e7b82 */ /* 0x000e220000000a00 */
[----:B------:R-:W-:Y:S01]  /*0250*/  IMAD.MOV.U32 R12, RZ, RZ, 0x0 ;  /* 0x00000000ff0c7424 */ /* 0x000fe200078e00ff */
[----:B------:R-:W-:-:S06]  /*0260*/  MOV R13, 0x3fd80000 ;  /* 0x3fd80000000d7802 */ /* 0x000fcc0000000f00 */
[----:B------:R-:W1:Y:S01]  /*0270*/  LDC.64 R2, c[0x0][0x380] ;  /* 0x0000e000ff027b82 */ /* 0x000e620000000a00 */
[----:B0-----:R-:W-:-:S08]  /*0280*/  DMUL R14, R14, -R14 ;  /* 0x8000000e0e0e7228 */ /* 0x001fd00000000000 */
[----:B-1----:R-:W-:-:S06]  /*0290*/  DFMA R14, R2, R2, R14 ;  /* 0x00000002020e722b */ /* 0x002fcc000000000e */
[----:B------:R-:W0:Y:S04]  /*02a0*/  MUFU.RSQ64H R3, R15 ;  /* 0x0000000f00037308 */ /* 0x000e280000001c00 */
[----:B------:R-:W-:-:S05]  /*02b0*/  VIADD R2, R15, 0xfcb00000 ;  /* 0xfcb000000f027836 */ /* 0x000fca0000000000 */
[----:B------:R-:W-:Y:S01]  /*02c0*/  ISETP.GE.U32.AND P0, PT, R2, 0x7ca00000, PT ;  /* 0x7ca000000200780c */ /* 0x000fe20003f06070 */
[----:B0-----:R-:W-:-:S08]  /*02d0*/  DMUL R4, R2, R2 ;  /* 0x0000000202047228 */ /* 0x001fd00000000000 */
[----:B------:R-:W-:-:S08]  /*02e0*/  DFMA R4, R14, -R4, 1 ;  /* 0x3ff000000e04742b */ /* 0x000fd00000000804 */
[----:B------:R-:W-:Y:S02]  /*02f0*/  DFMA R12, R4, R12, 0.5 ;  /* 0x3fe00000040c742b */ /* 0x000fe4000000000c */
[----:B------:R-:W-:-:S08]  /*0300*/  DMUL R4, R2, R4 ;  /* 0x0000000402047228 */ /* 0x000fd00000000000 */
[----:B------:R-:W-:-:S08]  /*0310*/  DFMA R20, R12, R4, R2 ;  /* 0x000000040c14722b */ /* 0x000fd00000000002 */
[----:B------:R-:W-:Y:S02]  /*0320*/  DMUL R16, R14, R20 ;  /* 0x000000140e107228 */ /* 0x000fe40000000000 */
[----:B------:R-:W-:Y:S02]  /*0330*/  VIADD R5, R21, 0xfff00000 ;  /* 0xfff0000015057836 */ /* 0x000fe40000000000 */
[----:B------:R-:W-:-:S04]  /*0340*/  IMAD.MOV.U32 R4, RZ, RZ, R20 ;  /* 0x000000ffff047224 */ /* 0x000fc800078e0014 */
        /* <DEDUP_REMOVED lines=11> */
[----:B------:R-:W-:Y:S01]  /*0400*/  MOV R12, R4 ;  /* 0x00000004000c7202 */ /* 0x000fe20000000f00 */
[----:B------:R-:W-:-:S07]  /*0410*/  IMAD.MOV.U32 R13, RZ, RZ, R5 ;  /* 0x000000ffff0d7224 */ /* 0x000fce00078e0005 */
.L_x_1:
[----:B------:R-:W-:Y:S01]  /*0420*/  IMAD.MOV.U32 R14, RZ, RZ, R12 ;  /* 0x000000ffff0e7224 */ /* 0x000fe200078e000c */
[----:B------:R-:W-:Y:S01]  /*0430*/  MOV R15, R13 ;  /* 0x0000000d000f7202 */ /* 0x000fe20000000f00 */
[----:B------:R0:W-:Y:S01]  /*0440*/  STL.128 [R1], R8 ;  /* 0x0000000801007387 */ /* 0x0001e20000100c00 */
[----:B------:R-:W-:Y:S01]  /*0450*/  MOV R0, 0x0 ;  /* 0x0000000000007802 */ /* 0x000fe20000000f00 */
[----:B------:R-:W1:Y:S02]  /*0460*/  LDCU.64 UR4, c[0x4][0x8] ;  /* 0x01000100ff0477ac */ /* 0x000e640008000a00 */
[----:B------:R0:W-:Y:S01]  /*0470*/  STL.128 [R1+0x10], R12 ;  /* 0x0000100c01007387 */ /* 0x0001e20000100c00 */
[----:B------:R0:W2:Y:S01]  /*0480*/  LDC.64 R2, c[0x4][R0] ;  /* 0x0100000000027b82 */ /* 0x0000a20000000a00 */
[----:B-1----:R-:W-:Y:S02]  /*0490*/  IMAD.U32 R4, RZ, RZ, UR4 ;  /* 0x00000004ff047e24 */ /* 0x002fe4000f8e00ff */
[----:B0-----:R-:W-:-:S07]  /*04a0*/  IMAD.U32 R5, RZ, RZ, UR5 ;  /* 0x00000005ff057e24 */ /* 0x001fce000f8e00ff */
[----:B------:R-:W-:-:S07]  /*04b0*/  LEPC R20, `(.L_x_2) ;  /* 0x000000001014794e */ /* 0x000fce0000000000 */
[----:B--2---:R-:W-:Y:S05]  /*04c0*/  CALL.ABS.NOINC R2 ;  /* 0x0000000002007343 */ /* 0x004fea0003c00000 */
.L_x_2:
[----:B------:R-:W-:Y:S05]  /*04d0*/  EXIT ;  /* 0x000000000000794d */ /* 0x000fea0003800000 */
        .weak           $__internal_0_$__cuda_sm20_dsqrt_rn_f64_mediumpath_v1
        .type           $__internal_0_$__cuda_sm20_dsqrt_rn_f64_mediumpath_v1,@function
        .size           $__internal_0_$__cuda_sm20_dsqrt_rn_f64_mediumpath_v1,(.L_x_7 - $__internal_0_$__cuda_sm20_dsqrt_rn_f64_mediumpath_v1)
$__internal_0_$__cuda_sm20_dsqrt_rn_f64_mediumpath_v1:
[----:B------:R-:W-:Y:S01]  /*04e0*/  ISETP.GE.U32.AND P0, PT, R14, -0x3400000, PT ;  /* 0xfcc000000e00780c */ /* 0x000fe20003f06070 */
[----:B------:R-:W-:Y:S01]  /*04f0*/  IMAD.MOV.U32 R14, RZ, RZ, R0 ;  /* 0x000000ffff0e7224 */ /* 0x000fe200078e0000 */
[----:B------:R-:W-:-:S11]  /*0500*/  MOV R5, R19 ;  /* 0x0000001300057202 */ /* 0x000fd60000000f00 */
[----:B------:R-:W-:Y:S05]  /*0510*/  @!P0 BRA `(.L_x_3) ;  /* 0x0000000000208947 */ /* 0x000fea0003800000 */
[----:B------:R-:W-:-:S10]  /*0520*/  DFMA.RM R4, R4, R14, R16 ;  /* 0x0000000e0404722b */ /* 0x000fd40000004010 */
[----:B------:R-:W-:-:S04]  /*0530*/  IADD3 R14, P0, PT, R4, 0x1, RZ ;  /* 0x00000001040e7810 */ /* 0x000fc80007f1e0ff */
[----:B------:R-:W-:-:S06]  /*0540*/  IADD3.X R15, PT, PT, RZ, R5, RZ, P0, !PT ;  /* 0x00000005ff0f7210 */ /* 0x000fcc00007fe4ff */
[----:B------:R-:W-:-:S08]  /*0550*/  DFMA.RP R12, -R4, R14, R12 ;  /* 0x0000000e040c722b */ /* 0x000fd0000000810c */
[----:B------:R-:W-:-:S06]  /*0560*/  DSETP.GT.AND P0, PT, R12, RZ, PT ;  /* 0x000000ff0c00722a */ /* 0x000fcc0003f04000 */
[----:B------:R-:W-:Y:S02]  /*0570*/  FSEL R4, R14, R4, P0 ;  /* 0x000000040e047208 */ /* 0x000fe40000000000 */
[----:B------:R-:W-:Y:S01]  /*0580*/  FSEL R5, R15, R5, P0 ;  /* 0x000000050f057208 */ /* 0x000fe20000000000 */
[----:B------:R-:W-:Y:S06]  /*0590*/  BRA `(.L_x_4) ;  /* 0x0000000000647947 */ /* 0x000fec0003800000 */
.L_x_3:
[----:B------:R-:W-:-:S14]  /*05a0*/  DSETP.NE.AND P0, PT, R12, RZ, PT ;  /* 0x000000ff0c00722a */ /* 0x000fdc0003f05000 */
[----:B------:R-:W-:Y:S05]  /*05b0*/  @!P0 BRA `(.L_x_5) ;  /* 0x0000000000588947 */ /* 0x000fea0003800000 */
[----:B------:R-:W-:-:S13]  /*05c0*/  ISETP.GE.AND P0, PT, R13, RZ, PT ;  /* 0x000000ff0d00720c */ /* 0x000fda0003f06270 */
[----:B------:R-:W-:Y:S01]  /*05d0*/  @!P0 IMAD.MOV.U32 R4, RZ, RZ, 0x0 ;  /* 0x00000000ff048424 */ /* 0x000fe200078e00ff */
[----:B------:R-:W-:Y:S01]  /*05e0*/  @!P0 MOV R5, 0xfff80000 ;  /* 0xfff8000000058802 */ /* 0x000fe20000000f00 */
[----:B------:R-:W-:Y:S06]  /*05f0*/  @!P0 BRA `(.L_x_4) ;  /* 0x00000000004c8947 */ /* 0x000fec0003800000 */
[----:B------:R-:W-:-:S13]  /*0600*/  ISETP.GT.AND P0, PT, R13, 0x7fefffff, PT ;  /* 0x7fefffff0d00780c */ /* 0x000fda0003f04270 */
[----:B------:R-:W-:Y:S05]  /*0610*/  @P0 BRA `(.L_x_5) ;  /* 0x0000000000400947 */ /* 0x000fea0003800000 */
[----:B------:R-:W-:Y:S01]  /*0620*/  DMUL R12, R12, 8.11296384146066816958e+31 ;  /* 0x469000000c0c7828 */ /* 0x000fe20000000000 */
[----:B------:R-:W-:Y:S01]  /*0630*/  IMAD.MOV.U32 R4, RZ, RZ, RZ ;  /* 0x000000ffff047224 */ /* 0x000fe200078e00ff */
[----:B------:R-:W-:Y:S01]  /*0640*/  MOV R16, 0x0 ;  /* 0x0000000000107802 */ /* 0x000fe20000000f00 */
[----:B------:R-:W-:-:S03]  /*0650*/  IMAD.MOV.U32 R17, RZ, RZ, 0x3fd80000 ;  /* 0x3fd80000ff117424 */ /* 0x000fc600078e00ff */
[----:B------:R-:W0:Y:S02]  /*0660*/  MUFU.RSQ64H R5, R13 ;  /* 0x0000000d00057308 */ /* 0x000e240000001c00 */
[----:B0-----:R-:W-:-:S08]  /*0670*/  DMUL R14, R4, R4 ;  /* 0x00000004040e7228 */ /* 0x001fd00000000000 */
[----:B------:R-:W-:-:S08]  /*0680*/  DFMA R14, R12, -R14, 1 ;  /* 0x3ff000000c0e742b */ /* 0x000fd0000000080e */
[----:B------:R-:W-:Y:S02]  /*0690*/  DFMA R16, R14, R16, 0.5 ;  /* 0x3fe000000e10742b */ /* 0x000fe40000000010 */
[----:B------:R-:W-:-:S08]  /*06a0*/  DMUL R14, R4, R14 ;  /* 0x0000000e040e7228 */ /* 0x000fd00000000000 */
[----:B------:R-:W-:-:S08]  /*06b0*/  DFMA R14, R16, R14, R4 ;  /* 0x0000000e100e722b */ /* 0x000fd00000000004 */
[----:B------:R-:W-:Y:S02]  /*06c0*/  DMUL R4, R12, R14 ;  /* 0x0000000e0c047228 */ /* 0x000fe40000000000 */
[----:B------:R-:W-:-:S06]  /*06d0*/  IADD3 R15, PT, PT, R15, -0x100000, RZ ;  /* 0xfff000000f0f7810 */ /* 0x000fcc0007ffe0ff */
[----:B------:R-:W-:-:S08]  /*06e0*/  DFMA R16, R4, -R4, R12 ;  /* 0x800000040410722b */ /* 0x000fd0000000000c */
[----:B------:R-:W-:-:S10]  /*06f0*/  DFMA R4, R14, R16, R4 ;  /* 0x000000100e04722b */ /* 0x000fd40000000004 */
[----:B------:R-:W-:Y:S01]  /*0700*/  VIADD R5, R5, 0xfcb00000 ;  /* 0xfcb0000005057836 */ /* 0x000fe20000000000 */
[----:B------:R-:W-:Y:S06]  /*0710*/  BRA `(.L_x_4) ;  /* 0x0000000000047947 */ /* 0x000fec0003800000 */
.L_x_5:
[----:B------:R-:W-:-:S11]  /*0720*/  DADD R4, R12, R12 ;  /* 0x000000000c047229 */ /* 0x000fd6000000000c */
.L_x_4:
[----:B------:R-:W-:-:S04]  /*0730*/  MOV R3, 0x0 ;  /* 0x0000000000037802 */ /* 0x000fc80000000f00 */
[----:B------:R-:W-:Y:S05]  /*0740*/  RET.REL.NODEC R2 `(_Z4doitdd) ;  /* 0xfffffff8022c7950 */ /* 0x000fea0003c3ffff */
.L_x_6:
[----:B------:R-:W-:-:S00]  /*0750*/  BRA `(.L_x_6) ;  /* 0xfffffffc00fc7947 */ /* 0x000fc0000383ffff */
[----:B------:R-:W-:-:S00]  /*0760*/  NOP ;  /* 0x0000000000007918 */ /* 0x000fc00000000000 */
        /* <DEDUP_REMOVED lines=9> */
.L_x_7:


//--------------------- .nv.global.init           --------------------------
	.section	.nv.global.init,"aw",@progbits
.nv.global.init:
	.type		$str,@object
	.size		$str,(.L_0 - $str)
$str:
        /*0000*/ 	.byte	0x6f, 0x6e, 0x20, 0x64, 0x65, 0x76, 0x69, 0x63, 0x65, 0x3a, 0x0a, 0x25, 0x61, 0x0a, 0x25, 0x61
        /*0010*/ 	.byte	0x0a, 0x25, 0x61, 0x0a, 0x25, 0x61, 0x0a, 0x00
.L_0:


//--------------------- .nv.shared.reserved.0     --------------------------
	.section	.nv.shared.reserved.0,"aw",@nobits
	.weak		__nv_reservedSMEM_offset_0_alias
	.size		__nv_reservedSMEM_offset_0_alias, 0, 64
	.other		__nv_reservedSMEM_offset_0_alias,@"STO_CUDA_RESERVED_SHARED STV_DEFAULT"
__nv_reservedSMEM_offset_0_alias:
	.zero		0
	.zero		64


//--------------------- .nv.constant0._Z4doitdd   --------------------------
	.section	.nv.constant0._Z4doitdd,"a",@progbits
	.sectionflags	@""
	.align	4
.nv.constant0._Z4doitdd:
	.zero		912


//--------------------- SYMBOLS --------------------------

	.type		.nv.reservedSmem.offset0,@object
	.size		.nv.reservedSmem.offset0,0x4
	.type		vprintf,@function
